//
// Generated by NVIDIA NVVM Compiler
//
// Compiler Build ID: CL-36424714
// Cuda compilation tools, release 13.0, V13.0.88
// Based on NVVM 20.0.0
//

.version 9.0
.target sm_100
.address_size 64

	// .globl	_Z9vectorAddPii

.visible .entry _Z9vectorAddPii(
	.param .u64 .ptr .align 1 _Z9vectorAddPii_param_0,
	.param .u32 _Z9vectorAddPii_param_1
)
{
	.reg .pred 	%p<2>;
	.reg .b32 	%r<9>;
	.reg .b64 	%rd<5>;

	ld.param.u64 	%rd1, [_Z9vectorAddPii_param_0];
	ld.param.u32 	%r4, [_Z9vectorAddPii_param_1];
	mov.u32 	%r1, %ctaid.x;
	mov.u32 	%r5, %ntid.x;
	mov.u32 	%r2, %tid.x;
	mad.lo.s32 	%r3, %r1, %r5, %r2;
	setp.ge.s32 	%p1, %r3, %r4;
	@%p1 bra 	$L__BB0_2;
	cvta.to.global.u64 	%rd2, %rd1;
	add.s32 	%r6, %r2, %r1;
	mul.wide.s32 	%rd3, %r3, 4;
	add.s64 	%rd4, %rd2, %rd3;
	ld.global.u32 	%r7, [%rd4];
	add.s32 	%r8, %r6, %r7;
	st.global.u32 	[%rd4], %r8;
$L__BB0_2:
	ret;

}


// ===== COMPILED SASS (sm_100) =====

	.target	sm_100

	.elftype	@"ET_EXEC"


//--------------------- .note.nv.tkinfo           --------------------------
	.section	.note.nv.tkinfo,"",@"SHT_NOTE"
	.sectionflags	@"SHF_NOTE_NV_TKINFO"
	.tkinfo
        /*0018*/ 	.word	0x00000002
        /*0030*/ 	.string	""
        /*0030*/ 	.string	"ptxas"
        /*0030*/ 	.string	"Cuda compilation tools, release 13.0, V13.0.88"
        /*0030*/ 	.string	"Build cuda_13.0.r13.0/compiler.36424714_0"
        /*0030*/ 	.string	"-arch sm_100 -m 64 "



//--------------------- .note.nv.cuinfo           --------------------------
	.section	.note.nv.cuinfo,"",@"SHT_NOTE"
	.sectionflags	@"SHF_NOTE_NV_CUINFO"
        /*0018*/ 	.short	0x0002
        /*001a*/ 	.short	0x0064
        /*001c*/ 	.short	0x0082
	.zero		2


//--------------------- .nv.info                  --------------------------
	.section	.nv.info,"",@"SHT_CUDA_INFO"
	.align	4


	//----- nvinfo : EIATTR_REGCOUNT
	.align		4
        /*0000*/ 	.byte	0x04, 0x2f
        /*0002*/ 	.short	(.L_1 - .L_0)
	.align		4
.L_0:
        /*0004*/ 	.word	index@(_Z9vectorAddPii)
        /*0008*/ 	.word	0x00000008


	//----- nvinfo : EIATTR_FRAME_SIZE
	.align		4
.L_1:
        /*000c*/ 	.byte	0x04, 0x11
        /*000e*/ 	.short	(.L_3 - .L_2)
	.align		4
.L_2:
        /*0010*/ 	.word	index@(_Z9vectorAddPii)
        /*0014*/ 	.word	0x00000000


	//----- nvinfo : EIATTR_MIN_STACK_SIZE
	.align		4
.L_3:
        /*0018*/ 	.byte	0x04, 0x12
        /*001a*/ 	.short	(.L_5 - .L_4)
	.align		4
.L_4:
        /*001c*/ 	.word	index@(_Z9vectorAddPii)
        /*0020*/ 	.word	0x00000000
.L_5:


//--------------------- .nv.compat                --------------------------
	.section	.nv.compat,"",@"SHT_CUDA_COMPAT_INFO"
	.align	4
        /*0000*/ 	.byte	0x02, 0x09, 0x00, 0x00, 0x02, 0x02, 0x01, 0x00, 0x02, 0x05, 0x05, 0x00, 0x03, 0x07, 0x01, 0x01
        /*0010*/ 	.byte	0x02, 0x03, 0x00, 0x00, 0x02, 0x06, 0x01, 0x00, 0x04, 0x0b, 0x08, 0x00, 0x09, 0x00, 0x00, 0x00
        /*0020*/ 	.byte	0x00, 0x00, 0x00, 0x00


//--------------------- .nv.info._Z9vectorAddPii  --------------------------
	.section	.nv.info._Z9vectorAddPii,"",@"SHT_CUDA_INFO"
	.sectionflags	@""
	.align	4


	//----- nvinfo : EIATTR_CUDA_API_VERSION
	.align		4
        /*0000*/ 	.byte	0x04, 0x37
        /*0002*/ 	.short	(.L_7 - .L_6)
.L_6:
        /*0004*/ 	.word	0x00000082


	//----- nvinfo : EIATTR_KPARAM_INFO
	.align		4
.L_7:
        /*0008*/ 	.byte	0x04, 0x17
        /*000a*/ 	.short	(.L_9 - .L_8)
.L_8:
        /*000c*/ 	.word	0x00000000
        /*0010*/ 	.short	0x0001
        /*0012*/ 	.short	0x0008
        /*0014*/ 	.byte	0x00, 0xf0, 0x11, 0x00


	//----- nvinfo : EIATTR_KPARAM_INFO
	.align		4
.L_9:
        /*0018*/ 	.byte	0x04, 0x17
        /*001a*/ 	.short	(.L_11 - .L_10)
.L_10:
        /*001c*/ 	.word	0x00000000
        /*0020*/ 	.short	0x0000
        /*0022*/ 	.short	0x0000
        /*0024*/ 	.byte	0x00, 0xf5, 0x21, 0x00


	//----- nvinfo : EIATTR_SPARSE_MMA_MASK
	.align		4
.L_11:
        /*0028*/ 	.byte	0x03, 0x50
        /*002a*/ 	.short	0x0000


	//----- nvinfo : EIATTR_MAXREG_COUNT
	.align		4
        /*002c*/ 	.byte	0x03, 0x1b
        /*002e*/ 	.short	0x00ff


	//----- nvinfo : EIATTR_MERCURY_ISA_VERSION
	.align		4
        /*0030*/ 	.byte	0x03, 0x5f
        /*0032*/ 	.short	0x0101


	//----- nvinfo : EIATTR_VRC_CTA_INIT_COUNT
	.align		4
        /*0034*/ 	.byte	0x02, 0x4a
	.zero		1
	.zero		1


	//----- nvinfo : EIATTR_EXIT_INSTR_OFFSETS
	.align		4
        /*0038*/ 	.byte	0x04, 0x1c
        /*003a*/ 	.short	(.L_13 - .L_12)


	//   ....[0]....
.L_12:
        /*003c*/ 	.word	0x00000070


	//   ....[1]....
        /*0040*/ 	.word	0x000000e0


	//----- nvinfo : EIATTR_CBANK_PARAM_SIZE
	.align		4
.L_13:
        /*0044*/ 	.byte	0x03, 0x19
        /*0046*/ 	.short	0x000c


	//----- nvinfo : EIATTR_PARAM_CBANK
	.align		4
        /*0048*/ 	.byte	0x04, 0x0a
        /*004a*/ 	.short	(.L_15 - .L_14)
	.align		4
.L_14:
        /*004c*/ 	.word	index@(.nv.constant0._Z9vectorAddPii)
        /*0050*/ 	.short	0x0380
        /*0052*/ 	.short	0x000c


	//----- nvinfo : EIATTR_SW_WAR
	.align		4
.L_15:
        /*0054*/ 	.byte	0x04, 0x36
        /*0056*/ 	.short	(.L_17 - .L_16)
.L_16:
        /*0058*/ 	.word	0x00000008
.L_17:


//--------------------- .nv.callgraph             --------------------------
	.section	.nv.callgraph,"",@"SHT_CUDA_CALLGRAPH"
	.align	4
	.sectionentsize	8
	.align		4
        /*0000*/ 	.word	0x00000000
	.align		4
        /*0004*/ 	.word	0xffffffff
	.align		4
        /*0008*/ 	.word	0x00000000
	.align		4
        /*000c*/ 	.word	0xfffffffe
	.align		4
        /*0010*/ 	.word	0x00000000
	.align		4
        /*0014*/ 	.word	0xfffffffd
	.align		4
        /*0018*/ 	.word	0x00000000
	.align		4
        /*001c*/ 	.word	0xfffffffc


//--------------------- .text._Z9vectorAddPii     --------------------------
	.section	.text._Z9vectorAddPii,"ax",@progbits
	.align	128
        .global         _Z9vectorAddPii
        .type           _Z9vectorAddPii,@function
        .size           _Z9vectorAddPii,(.L_x_1 - _Z9vectorAddPii)
        .other          _Z9vectorAddPii,@"STO_CUDA_ENTRY STV_DEFAULT"
_Z9vectorAddPii:
.text._Z9vectorAddPii:
[----:B------:R-:W-:Y:S01]  /*0000*/  LDC R1, c[0x0][0x37c] ;  /* 0x0000df00ff017b82 */ /* 0x000fe20000000800 */
[----:B------:R-:W0:Y:S07]  /*0010*/  S2R R4, SR_TID.X ;  /* 0x0000000000047919 */ /* 0x000e2e0000002100 */
[----:B------:R-:W0:Y:S01]  /*0020*/  S2UR UR6, SR_CTAID.X ;  /* 0x00000000000679c3 */ /* 0x000e220000002500 */
[----:B------:R-:W1:Y:S07]  /*0030*/  LDCU UR4, c[0x0][0x388] ;  /* 0x00007100ff0477ac */ /* 0x000e6e0008000800 */
[----:B------:R-:W0:Y:S02]  /*0040*/  LDC R5, c[0x0][0x360] ;  /* 0x0000d800ff057b82 */ /* 0x000e240000000800 */
[----:B0-----:R-:W-:-:S05]  /*0050*/  IMAD R5, R5, UR6, R4 ;  /* 0x0000000605057c24 */ /* 0x001fca000f8e0204 */
[----:B-1----:R-:W-:-:S13]  /*0060*/  ISETP.GE.AND P0, PT, R5, UR4, PT ;  /* 0x0000000405007c0c */ /* 0x002fda000bf06270 */
[----:B------:R-:W-:Y:S05]  /*0070*/  @P0 EXIT ;  /* 0x000000000000094d */ /* 0x000fea0003800000 */
[----:B------:R-:W0:Y:S01]  /*0080*/  LDC.64 R2, c[0x0][0x380] ;  /* 0x0000e000ff027b82 */ /* 0x000e220000000a00 */
[----:B------:R-:W1:Y:S01]  /*0090*/  LDCU.64 UR4, c[0x0][0x358] ;  /* 0x00006b00ff0477ac */ /* 0x000e620008000a00 */
[----:B0-----:R-:W-:-:S05]  /*00a0*/  IMAD.WIDE R2, R5, 0x4, R2 ;  /* 0x0000000405027825 */ /* 0x001fca00078e0202 */
[----:B-1----:R-:W2:Y:S02]  /*00b0*/  LDG.E R0, desc[UR4][R2.64] ;  /* 0x0000000402007981 */ /* 0x002ea4000c1e1900 */
[----:B--2---:R-:W-:-:S05]  /*00c0*/  IADD3 R5, PT, PT, R0, UR6, R4 ;  /* 0x0000000600057c10 */ /* 0x004fca000fffe004 */
[----:B------:R-:W-:Y:S01]  /*00d0*/  STG.E desc[UR4][R2.64], R5 ;  /* 0x0000000502007986 */ /* 0x000fe2000c101904 */
[----:B------:R-:W-:Y:S05]  /*00e0*/  EXIT ;  /* 0x000000000000794d */ /* 0x000fea0003800000 */
.L_x_0:
[----:B------:R-:W-:-:S00]  /*00f0*/  BRA `(.L_x_0) ;  /* 0xfffffffc00fc7947 */ /* 0x000fc0000383ffff */
[----:B------:R-:W-:-:S00]  /*0100*/  NOP ;  /* 0x0000000000007918 */ /* 0x000fc00000000000 */
[----:B------:R-:W-:-:S00]  /*0110*/  NOP ;  /* 0x0000000000007918 */ /* 0x000fc00000000000 */
[----:B------:R-:W-:-:S00]  /*0120*/  NOP ;  /* 0x0000000000007918 */ /* 0x000fc00000000000 */
[----:B------:R-:W-:-:S00]  /*0130*/  NOP ;  /* 0x0000000000007918 */ /* 0x000fc00000000000 */
[----:B------:R-:W-:-:S00]  /*0140*/  NOP ;  /* 0x0000000000007918 */ /* 0x000fc00000000000 */
[----:B------:R-:W-:-:S00]  /*0150*/  NOP ;  /* 0x0000000000007918 */ /* 0x000fc00000000000 */
[----:B------:R-:W-:-:S00]  /*0160*/  NOP ;  /* 0x0000000000007918 */ /* 0x000fc00000000000 */
[----:B------:R-:W-:-:S00]  /*0170*/  NOP ;  /* 0x0000000000007918 */ /* 0x000fc00000000000 */
.L_x_1:


//--------------------- .nv.shared.reserved.0     --------------------------
	.section	.nv.shared.reserved.0,"aw",@nobits
	.weak		__nv_reservedSMEM_offset_0_alias
	.size		__nv_reservedSMEM_offset_0_alias, 0, 64
	.other		__nv_reservedSMEM_offset_0_alias,@"STO_CUDA_RESERVED_SHARED STV_DEFAULT"
__nv_reservedSMEM_offset_0_alias:
	.zero		0
	.zero		64


//--------------------- .nv.constant0._Z9vectorAddPii --------------------------
	.section	.nv.constant0._Z9vectorAddPii,"a",@progbits
	.sectionflags	@""
	.align	4
.nv.constant0._Z9vectorAddPii:
	.zero		908


//--------------------- SYMBOLS --------------------------

	.type		.nv.reservedSmem.offset0,@object
	.size		.nv.reservedSmem.offset0,0x4
